	.headerflags	@"EF_CUDA_TEXMODE_UNIFIED EF_CUDA_64BIT_ADDRESS EF_CUDA_ACCELERATORS EF_CUDA_SM90 EF_CUDA_VIRTUAL_SM(EF_CUDA_SM90)"
	.elftype	@"ET_EXEC"


//--------------------- .nv.info                  --------------------------
	.section	.nv.info,"",@"SHT_CUDA_INFO"
	.align	4


	//----- nvinfo : EIATTR_REGCOUNT
	.align		4
        /*0000*/ 	.byte	0x04, 0x2f
        /*0002*/ 	.short	(.L_1 - .L_0)
	.align		4
.L_0:
        /*0004*/ 	.word	index@(triton_poi_fused__to_copy_7)
        /*0008*/ 	.word	0x0000000a


	//----- nvinfo : EIATTR_MIN_STACK_SIZE
	.align		4
.L_1:
        /*000c*/ 	.byte	0x04, 0x12
        /*000e*/ 	.short	(.L_3 - .L_2)
	.align		4
.L_2:
        /*0010*/ 	.word	index@(triton_poi_fused__to_copy_7)
        /*0014*/ 	.word	0x00000000


	//----- nvinfo : EIATTR_FRAME_SIZE
	.align		4
.L_3:
        /*0018*/ 	.byte	0x04, 0x11
        /*001a*/ 	.short	(.L_5 - .L_4)
	.align		4
.L_4:
        /*001c*/ 	.word	index@(triton_poi_fused__to_copy_7)
        /*0020*/ 	.word	0x00000000


	//----- nvinfo : EIATTR_MIN_STACK_SIZE
	.align		4
.L_5:
        /*0024*/ 	.byte	0x04, 0x12
        /*0026*/ 	.short	(.L_7 - .L_6)
	.align		4
.L_6:
        /*0028*/ 	.word	index@(triton_poi_fused__to_copy_7)
        /*002c*/ 	.word	0x00000000
.L_7:


//--------------------- .nv.info.triton_poi_fused__to_copy_7 --------------------------
	.section	.nv.info.triton_poi_fused__to_copy_7,"",@"SHT_CUDA_INFO"
	.sectionflags	@""
	.align	4


	//----- nvinfo : EIATTR_CUDA_API_VERSION
	.align		4
        /*0000*/ 	.byte	0x04, 0x37
        /*0002*/ 	.short	(.L_9 - .L_8)
.L_8:
        /*0004*/ 	.word	0x0000007c


	//----- nvinfo : EIATTR_KPARAM_INFO
	.align		4
.L_9:
        /*0008*/ 	.byte	0x04, 0x17
        /*000a*/ 	.short	(.L_11 - .L_10)
.L_10:
        /*000c*/ 	.word	0x00000000
        /*0010*/ 	.short	0x0001
        /*0012*/ 	.short	0x0008
        /*0014*/ 	.byte	0x00, 0xf0, 0x11, 0x00


	//----- nvinfo : EIATTR_KPARAM_INFO
	.align		4
.L_11:
        /*0018*/ 	.byte	0x04, 0x17
        /*001a*/ 	.short	(.L_13 - .L_12)
.L_12:
        /*001c*/ 	.word	0x00000000
        /*0020*/ 	.short	0x0000
        /*0022*/ 	.short	0x0000
        /*0024*/ 	.byte	0x00, 0xf4, 0x21, 0x00


	//----- nvinfo : EIATTR_SPARSE_MMA_MASK
	.align		4
.L_13:
        /*0028*/ 	.byte	0x03, 0x50
        /*002a*/ 	.short	0x0000


	//----- nvinfo : EIATTR_MAXREG_COUNT
	.align		4
        /*002c*/ 	.byte	0x03, 0x1b
        /*002e*/ 	.short	0x00ff


	//----- nvinfo : EIATTR_EXIT_INSTR_OFFSETS
	.align		4
        /*0030*/ 	.byte	0x04, 0x1c
        /*0032*/ 	.short	(.L_15 - .L_14)


	//   ....[0]....
.L_14:
        /*0034*/ 	.word	0x00000140


	//   ....[1]....
        /*0038*/ 	.word	0x00000170


	//----- nvinfo : EIATTR_REQNTID
	.align		4
.L_15:
        /*003c*/ 	.byte	0x04, 0x10
        /*003e*/ 	.short	(.L_17 - .L_16)
.L_16:
        /*0040*/ 	.word	0x00000020
        /*0044*/ 	.word	0x00000001
        /*0048*/ 	.word	0x00000001


	//----- nvinfo : EIATTR_CBANK_PARAM_SIZE
	.align		4
.L_17:
        /*004c*/ 	.byte	0x03, 0x19
        /*004e*/ 	.short	0x000c


	//----- nvinfo : EIATTR_PARAM_CBANK
	.align		4
        /*0050*/ 	.byte	0x04, 0x0a
        /*0052*/ 	.short	(.L_19 - .L_18)
	.align		4
.L_18:
        /*0054*/ 	.word	index@(.nv.constant0.triton_poi_fused__to_copy_7)
        /*0058*/ 	.short	0x0210
        /*005a*/ 	.short	0x000c


	//----- nvinfo : EIATTR_SW_WAR
	.align		4
.L_19:
        /*005c*/ 	.byte	0x04, 0x36
        /*005e*/ 	.short	(.L_21 - .L_20)
.L_20:
        /*0060*/ 	.word	0x00000008
.L_21:


//--------------------- .nv.callgraph             --------------------------
	.section	.nv.callgraph,"",@"SHT_CUDA_CALLGRAPH"
	.align	4
	.sectionentsize	8
	.align		4
        /*0000*/ 	.word	0x00000000
	.align		4
        /*0004*/ 	.word	0xffffffff
	.align		4
        /*0008*/ 	.word	0x00000000
	.align		4
        /*000c*/ 	.word	0xfffffffe
	.align		4
        /*0010*/ 	.word	0x00000000
	.align		4
        /*0014*/ 	.word	0xfffffffd
	.align		4
        /*0018*/ 	.word	0x00000000
	.align		4
        /*001c*/ 	.word	0xfffffffc


//--------------------- .text.triton_poi_fused__to_copy_7 --------------------------
	.section	.text.triton_poi_fused__to_copy_7,"ax",@progbits
	.align	128
        .global         triton_poi_fused__to_copy_7
        .type           triton_poi_fused__to_copy_7,@function
        .size           triton_poi_fused__to_copy_7,(.L_x_1 - triton_poi_fused__to_copy_7)
        .other          triton_poi_fused__to_copy_7,@"STO_CUDA_ENTRY STV_DEFAULT"
triton_poi_fused__to_copy_7:
.text.triton_poi_fused__to_copy_7:
[----:B------:R-:W0:Y:S02]  /*0000*/  LDC R1, c[0x0][0x28] ;  /* 0x00000a00ff017b82 */ /* 0x000e240000000800 */
[----:B------:R-:W1:Y:S01]  /*0010*/  S2R R0, SR_TID.X ;  /* 0x0000000000007919 */ /* 0x000e620000002100 */
[----:B------:R-:W2:Y:S01]  /*0020*/  S2R R5, SR_CTAID.X ;  /* 0x0000000000057919 */ /* 0x000ea20000002500 */
[----:B-1----:R-:W-:-:S05]  /*0030*/  IMAD.SHL.U32 R0, R0, 0x2, RZ ;  /* 0x0000000200007824 */ /* 0x002fca00078e00ff */
[----:B------:R-:W-:-:S05]  /*0040*/  LOP3.LUT R0, R0, 0x3e, RZ, 0xc0, !PT ;  /* 0x0000003e00007812 */ /* 0x000fca00078ec0ff */
[----:B--2---:R-:W-:-:S04]  /*0050*/  IMAD R5, R5, 0x40, R0 ;  /* 0x0000004005057824 */ /* 0x004fc800078e0200 */
[C---:B------:R-:W-:Y:S01]  /*0060*/  VIADD R0, R5.reuse, 0x1 ;  /* 0x0000000105007836 */ /* 0x040fe20000000000 */
[----:B------:R-:W-:Y:S02]  /*0070*/  I2FP.F32.S32 R2, R5 ;  /* 0x0000000500027245 */ /* 0x000fe40000201400 */
[----:B------:R-:W-:Y:S02]  /*0080*/  ISETP.GE.AND P0, PT, R5, 0x40, PT ;  /* 0x000000400500780c */ /* 0x000fe40003f06270 */
[----:B------:R-:W-:Y:S01]  /*0090*/  I2FP.F32.S32 R0, R0 ;  /* 0x0000000000007245 */ /* 0x000fe20000201400 */
[----:B------:R-:W-:Y:S02]  /*00a0*/  FMUL R4, R2, 0.23809523880481719971 ;  /* 0x3e73cf3d02047820 */ /* 0x000fe40000400000 */
[----:B------:R-:W1:Y:S02]  /*00b0*/  LDC.64 R2, c[0x0][0x210] ;  /* 0x00008400ff027b82 */ /* 0x000e640000000a00 */
[----:B------:R-:W-:Y:S01]  /*00c0*/  FMUL R0, R0, 0.23809523880481719971 ;  /* 0x3e73cf3d00007820 */ /* 0x000fe20000400000 */
[----:B------:R-:W-:-:S04]  /*00d0*/  FMNMX R4, RZ, R4, !PT ;  /* 0x00000004ff047209 */ /* 0x000fc80007800000 */
[----:B------:R-:W-:Y:S02]  /*00e0*/  FMNMX R0, RZ, R0, !PT ;  /* 0x00000000ff007209 */ /* 0x000fe40007800000 */
[----:B------:R-:W2:Y:S08]  /*00f0*/  F2I.TRUNC.NTZ R4, R4 ;  /* 0x0000000400047305 */ /* 0x000eb0000020f100 */
[----:B------:R-:W3:Y:S01]  /*0100*/  F2I.TRUNC.NTZ R6, R0 ;  /* 0x0000000000067305 */ /* 0x000ee2000020f100 */
[----:B-1----:R-:W-:Y:S01]  /*0110*/  IMAD.WIDE R2, R5, 0x8, R2 ;  /* 0x0000000805027825 */ /* 0x002fe200078e0202 */
[----:B--2---:R-:W-:-:S02]  /*0120*/  SHF.R.S32.HI R5, RZ, 0x1f, R4 ;  /* 0x0000001fff057819 */ /* 0x004fc40000011404 */
[----:B---3--:R-:W-:Y:S01]  /*0130*/  SHF.R.S32.HI R7, RZ, 0x1f, R6 ;  /* 0x0000001fff077819 */ /* 0x008fe20000011406 */
[----:B------:R-:W-:Y:S06]  /*0140*/  @P0 EXIT ;  /* 0x000000000000094d */ /* 0x000fec0003800000 */
[----:B------:R-:W-:Y:S02]  /*0150*/  ULDC.64 UR4, c[0x0][0x208] ;  /* 0x0000820000047ab9 */ /* 0x000fe40000000a00 */
[----:B------:R-:W-:Y:S01]  /*0160*/  STG.E.128 desc[UR4][R2.64], R4 ;  /* 0x0000000402007986 */ /* 0x000fe2000c101d04 */
[----:B------:R-:W-:Y:S05]  /*0170*/  EXIT ;  /* 0x000000000000794d */ /* 0x000fea0003800000 */
.L_x_0:
[----:B------:R-:W-:-:S00]  /*0180*/  BRA `(.L_x_0) ;  /* 0xfffffffc00fc7947 */ /* 0x000fc0000383ffff */
[----:B------:R-:W-:-:S00]  /*0190*/  NOP ;  /* 0x0000000000007918 */ /* 0x000fc00000000000 */
        /* <DEDUP_REMOVED lines=14> */
.L_x_1:


//--------------------- .nv.constant0.triton_poi_fused__to_copy_7 --------------------------
	.section	.nv.constant0.triton_poi_fused__to_copy_7,"a",@progbits
	.sectionflags	@""
	.align	4
.nv.constant0.triton_poi_fused__to_copy_7:
	.zero		540
